//
// Generated by NVIDIA NVVM Compiler
//
// Compiler Build ID: CL-36424714
// Cuda compilation tools, release 13.0, V13.0.88
// Based on NVVM 20.0.0
//

.version 9.0
.target sm_100
.address_size 64

	// .globl	_Z6updatePdS_bPbiiddi
.extern .shared .align 16 .b8 grid_s[];

.visible .entry _Z6updatePdS_bPbiiddi(
	.param .u64 .ptr .align 1 _Z6updatePdS_bPbiiddi_param_0,
	.param .u64 .ptr .align 1 _Z6updatePdS_bPbiiddi_param_1,
	.param .u8 _Z6updatePdS_bPbiiddi_param_2,
	.param .u64 .ptr .align 1 _Z6updatePdS_bPbiiddi_param_3,
	.param .u32 _Z6updatePdS_bPbiiddi_param_4,
	.param .u32 _Z6updatePdS_bPbiiddi_param_5,
	.param .f64 _Z6updatePdS_bPbiiddi_param_6,
	.param .f64 _Z6updatePdS_bPbiiddi_param_7,
	.param .u32 _Z6updatePdS_bPbiiddi_param_8
)
{
	.reg .pred 	%p<25>;
	.reg .b16 	%rs<4>;
	.reg .b32 	%r<33>;
	.reg .b64 	%rd<13>;
	.reg .b64 	%fd<32>;

	ld.param.u64 	%rd2, [_Z6updatePdS_bPbiiddi_param_0];
	ld.param.u64 	%rd3, [_Z6updatePdS_bPbiiddi_param_1];
	ld.param.s8 	%rs1, [_Z6updatePdS_bPbiiddi_param_2];
	ld.param.u64 	%rd4, [_Z6updatePdS_bPbiiddi_param_3];
	ld.param.u32 	%r7, [_Z6updatePdS_bPbiiddi_param_4];
	ld.param.u32 	%r9, [_Z6updatePdS_bPbiiddi_param_5];
	ld.param.f64 	%fd1, [_Z6updatePdS_bPbiiddi_param_6];
	ld.param.f64 	%fd2, [_Z6updatePdS_bPbiiddi_param_7];
	ld.param.u32 	%r10, [_Z6updatePdS_bPbiiddi_param_8];
	mov.u32 	%r11, %ctaid.x;
	shl.b32 	%r12, %r11, 4;
	mov.u32 	%r1, %tid.x;
	add.s32 	%r2, %r12, %r1;
	mov.u32 	%r13, %ctaid.y;
	shl.b32 	%r14, %r13, 4;
	mov.u32 	%r3, %tid.y;
	add.s32 	%r15, %r14, %r3;
	mad.lo.s32 	%r16, %r1, 18, %r3;
	mad.lo.s32 	%r17, %r10, %r11, %r13;
	shl.b32 	%r5, %r17, 1;
	setp.le.s32 	%p2, %r2, %r7;
	setp.le.s32 	%p3, %r15, %r9;
	and.pred  	%p1, %p2, %p3;
	shl.b32 	%r18, %r16, 3;
	mov.u32 	%r19, grid_s;
	add.s32 	%r6, %r19, %r18;
	not.pred 	%p4, %p1;
	@%p4 bra 	$L__BB0_2;
	cvta.to.global.u64 	%rd5, %rd2;
	mad.lo.s32 	%r20, %r2, %r9, %r2;
	add.s32 	%r21, %r20, %r15;
	mul.wide.s32 	%rd6, %r21, 8;
	add.s64 	%rd7, %rd5, %rd6;
	ld.global.f64 	%fd3, [%rd7];
	st.shared.f64 	[%r6], %fd3;
$L__BB0_2:
	bar.sync 	0;
	@%p4 bra 	$L__BB0_8;
	setp.ne.s16 	%p6, %rs1, 0;
	selp.u32 	%r22, 1, 0, %p6;
	add.s32 	%r23, %r5, %r22;
	cvt.s64.s32 	%rd8, %r23;
	cvta.to.global.u64 	%rd9, %rd4;
	add.s64 	%rd1, %rd9, %rd8;
	mov.b16 	%rs2, 1;
	st.global.u8 	[%rd1], %rs2;
	setp.ne.s32 	%p7, %r2, 0;
	setp.ne.s32 	%p8, %r2, %r7;
	and.pred  	%p9, %p7, %p8;
	setp.ne.s32 	%p10, %r15, 0;
	setp.ne.s32 	%p11, %r15, %r9;
	and.pred  	%p12, %p10, %p11;
	and.pred  	%p13, %p9, %p12;
	not.pred 	%p14, %p13;
	@%p14 bra 	$L__BB0_8;
	shr.u32 	%r24, %r2, 31;
	add.s32 	%r25, %r2, %r24;
	and.b32  	%r26, %r25, -2;
	sub.s32 	%r27, %r2, %r26;
	and.b32  	%r28, %r3, 1;
	setp.eq.s32 	%p15, %r27, %r28;
	selp.u32 	%r29, 1, 0, %p15;
	cvt.s32.s16 	%r30, %rs1;
	setp.ne.s32 	%p16, %r29, %r30;
	@%p16 bra 	$L__BB0_8;
	setp.eq.s32 	%p17, %r1, 0;
	setp.eq.s32 	%p18, %r3, 0;
	or.pred  	%p19, %p17, %p18;
	setp.eq.s32 	%p20, %r1, 17;
	or.pred  	%p21, %p20, %p19;
	setp.eq.s32 	%p22, %r3, 17;
	or.pred  	%p23, %p22, %p21;
	@%p23 bra 	$L__BB0_8;
	ld.shared.f64 	%fd4, [%r6];
	mad.lo.s32 	%r31, %r2, %r9, %r2;
	add.s32 	%r32, %r31, %r15;
	cvta.to.global.u64 	%rd10, %rd3;
	mul.wide.s32 	%rd11, %r32, 8;
	add.s64 	%rd12, %rd10, %rd11;
	ld.shared.f64 	%fd5, [%r6+-144];
	mul.f64 	%fd6, %fd2, %fd5;
	mul.f64 	%fd7, %fd2, %fd6;
	mul.f64 	%fd8, %fd2, %fd2;
	fma.rn.f64 	%fd9, %fd1, %fd1, %fd8;
	add.f64 	%fd10, %fd9, %fd9;
	div.rn.f64 	%fd11, %fd7, %fd10;
	ld.shared.f64 	%fd12, [%r6+144];
	mul.f64 	%fd13, %fd2, %fd12;
	mul.f64 	%fd14, %fd2, %fd13;
	div.rn.f64 	%fd15, %fd14, %fd10;
	add.f64 	%fd16, %fd11, %fd15;
	ld.shared.f64 	%fd17, [%r6+8];
	mul.f64 	%fd18, %fd1, %fd17;
	mul.f64 	%fd19, %fd1, %fd18;
	div.rn.f64 	%fd20, %fd19, %fd10;
	add.f64 	%fd21, %fd16, %fd20;
	ld.shared.f64 	%fd22, [%r6+-8];
	mul.f64 	%fd23, %fd1, %fd22;
	mul.f64 	%fd24, %fd1, %fd23;
	div.rn.f64 	%fd25, %fd24, %fd10;
	add.f64 	%fd26, %fd21, %fd25;
	mul.f64 	%fd27, %fd26, 0d3FF8000000000000;
	fma.rn.f64 	%fd28, %fd4, 0dBFE0000000000000, %fd27;
	st.global.f64 	[%rd12], %fd28;
	sub.f64 	%fd29, %fd28, %fd4;
	add.f64 	%fd30, %fd4, 0d3DDB7CDFD9D7BDBB;
	div.rn.f64 	%fd31, %fd29, %fd30;
	setp.leu.f64 	%p24, %fd31, 0d3F1A36E2EB1C432D;
	@%p24 bra 	$L__BB0_8;
	mov.b16 	%rs3, 0;
	st.global.u8 	[%rd1], %rs3;
$L__BB0_8:
	ret;

}


// ===== COMPILED SASS (sm_100) =====

	.target	sm_100

	.elftype	@"ET_EXEC"


//--------------------- .note.nv.tkinfo           --------------------------
	.section	.note.nv.tkinfo,"",@"SHT_NOTE"
	.sectionflags	@"SHF_NOTE_NV_TKINFO"
	.tkinfo
        /*0018*/ 	.word	0x00000002
        /*0030*/ 	.string	""
        /*0030*/ 	.string	"ptxas"
        /*0030*/ 	.string	"Cuda compilation tools, release 13.0, V13.0.88"
        /*0030*/ 	.string	"Build cuda_13.0.r13.0/compiler.36424714_0"
        /*0030*/ 	.string	"-arch sm_100 -m 64 "



//--------------------- .note.nv.cuinfo           --------------------------
	.section	.note.nv.cuinfo,"",@"SHT_NOTE"
	.sectionflags	@"SHF_NOTE_NV_CUINFO"
        /*0018*/ 	.short	0x0002
        /*001a*/ 	.short	0x0064
        /*001c*/ 	.short	0x0082
	.zero		2


//--------------------- .nv.info                  --------------------------
	.section	.nv.info,"",@"SHT_CUDA_INFO"
	.align	4


	//----- nvinfo : EIATTR_REGCOUNT
	.align		4
        /*0000*/ 	.byte	0x04, 0x2f
        /*0002*/ 	.short	(.L_1 - .L_0)
	.align		4
.L_0:
        /*0004*/ 	.word	index@(_Z6updatePdS_bPbiiddi)
        /*0008*/ 	.word	0x00000022


	//----- nvinfo : EIATTR_FRAME_SIZE
	.align		4
.L_1:
        /*000c*/ 	.byte	0x04, 0x11
        /*000e*/ 	.short	(.L_3 - .L_2)
	.align		4
.L_2:
        /*0010*/ 	.word	index@($__internal_0_$__cuda_sm20_div_rn_f64_full)
        /*0014*/ 	.word	0x00000000


	//----- nvinfo : EIATTR_FRAME_SIZE
	.align		4
.L_3:
        /*0018*/ 	.byte	0x04, 0x11
        /*001a*/ 	.short	(.L_5 - .L_4)
	.align		4
.L_4:
        /*001c*/ 	.word	index@(_Z6updatePdS_bPbiiddi)
        /*0020*/ 	.word	0x00000000


	//----- nvinfo : EIATTR_MIN_STACK_SIZE
	.align		4
.L_5:
        /*0024*/ 	.byte	0x04, 0x12
        /*0026*/ 	.short	(.L_7 - .L_6)
	.align		4
.L_6:
        /*0028*/ 	.word	index@(_Z6updatePdS_bPbiiddi)
        /*002c*/ 	.word	0x00000000
.L_7:


//--------------------- .nv.compat                --------------------------
	.section	.nv.compat,"",@"SHT_CUDA_COMPAT_INFO"
	.align	4
        /*0000*/ 	.byte	0x02, 0x09, 0x00, 0x00, 0x02, 0x02, 0x01, 0x00, 0x02, 0x05, 0x05, 0x00, 0x03, 0x07, 0x01, 0x01
        /*0010*/ 	.byte	0x02, 0x03, 0x00, 0x00, 0x02, 0x06, 0x01, 0x00, 0x04, 0x0b, 0x08, 0x00, 0x01, 0x00, 0x00, 0x00
        /*0020*/ 	.byte	0x00, 0x00, 0x00, 0x00


//--------------------- .nv.info._Z6updatePdS_bPbiiddi --------------------------
	.section	.nv.info._Z6updatePdS_bPbiiddi,"",@"SHT_CUDA_INFO"
	.sectionflags	@""
	.align	4


	//----- nvinfo : EIATTR_CUDA_API_VERSION
	.align		4
        /*0000*/ 	.byte	0x04, 0x37
        /*0002*/ 	.short	(.L_9 - .L_8)
.L_8:
        /*0004*/ 	.word	0x00000082


	//----- nvinfo : EIATTR_KPARAM_INFO
	.align		4
.L_9:
        /*0008*/ 	.byte	0x04, 0x17
        /*000a*/ 	.short	(.L_11 - .L_10)
.L_10:
        /*000c*/ 	.word	0x00000000
        /*0010*/ 	.short	0x0008
        /*0012*/ 	.short	0x0038
        /*0014*/ 	.byte	0x00, 0xf0, 0x11, 0x00


	//----- nvinfo : EIATTR_KPARAM_INFO
	.align		4
.L_11:
        /*0018*/ 	.byte	0x04, 0x17
        /*001a*/ 	.short	(.L_13 - .L_12)
.L_12:
        /*001c*/ 	.word	0x00000000
        /*0020*/ 	.short	0x0007
        /*0022*/ 	.short	0x0030
        /*0024*/ 	.byte	0x00, 0xf0, 0x21, 0x00


	//----- nvinfo : EIATTR_KPARAM_INFO
	.align		4
.L_13:
        /*0028*/ 	.byte	0x04, 0x17
        /*002a*/ 	.short	(.L_15 - .L_14)
.L_14:
        /*002c*/ 	.word	0x00000000
        /*0030*/ 	.short	0x0006
        /*0032*/ 	.short	0x0028
        /*0034*/ 	.byte	0x00, 0xf0, 0x21, 0x00


	//----- nvinfo : EIATTR_KPARAM_INFO
	.align		4
.L_15:
        /*0038*/ 	.byte	0x04, 0x17
        /*003a*/ 	.short	(.L_17 - .L_16)
.L_16:
        /*003c*/ 	.word	0x00000000
        /*0040*/ 	.short	0x0005
        /*0042*/ 	.short	0x0024
        /*0044*/ 	.byte	0x00, 0xf0, 0x11, 0x00


	//----- nvinfo : EIATTR_KPARAM_INFO
	.align		4
.L_17:
        /*0048*/ 	.byte	0x04, 0x17
        /*004a*/ 	.short	(.L_19 - .L_18)
.L_18:
        /*004c*/ 	.word	0x00000000
        /*0050*/ 	.short	0x0004
        /*0052*/ 	.short	0x0020
        /*0054*/ 	.byte	0x00, 0xf0, 0x11, 0x00


	//----- nvinfo : EIATTR_KPARAM_INFO
	.align		4
.L_19:
        /*0058*/ 	.byte	0x04, 0x17
        /*005a*/ 	.short	(.L_21 - .L_20)
.L_20:
        /*005c*/ 	.word	0x00000000
        /*0060*/ 	.short	0x0003
        /*0062*/ 	.short	0x0018
        /*0064*/ 	.byte	0x00, 0xf5, 0x21, 0x00


	//----- nvinfo : EIATTR_KPARAM_INFO
	.align		4
.L_21:
        /*0068*/ 	.byte	0x04, 0x17
        /*006a*/ 	.short	(.L_23 - .L_22)
.L_22:
        /*006c*/ 	.word	0x00000000
        /*0070*/ 	.short	0x0002
        /*0072*/ 	.short	0x0010
        /*0074*/ 	.byte	0x00, 0xf0, 0x05, 0x00


	//----- nvinfo : EIATTR_KPARAM_INFO
	.align		4
.L_23:
        /*0078*/ 	.byte	0x04, 0x17
        /*007a*/ 	.short	(.L_25 - .L_24)
.L_24:
        /*007c*/ 	.word	0x00000000
        /*0080*/ 	.short	0x0001
        /*0082*/ 	.short	0x0008
        /*0084*/ 	.byte	0x00, 0xf5, 0x21, 0x00


	//----- nvinfo : EIATTR_KPARAM_INFO
	.align		4
.L_25:
        /*0088*/ 	.byte	0x04, 0x17
        /*008a*/ 	.short	(.L_27 - .L_26)
.L_26:
        /*008c*/ 	.word	0x00000000
        /*0090*/ 	.short	0x0000
        /*0092*/ 	.short	0x0000
        /*0094*/ 	.byte	0x00, 0xf5, 0x21, 0x00


	//----- nvinfo : EIATTR_SPARSE_MMA_MASK
	.align		4
.L_27:
        /*0098*/ 	.byte	0x03, 0x50
        /*009a*/ 	.short	0x0000


	//----- nvinfo : EIATTR_MAXREG_COUNT
	.align		4
        /*009c*/ 	.byte	0x03, 0x1b
        /*009e*/ 	.short	0x00ff


	//----- nvinfo : EIATTR_NUM_BARRIERS
	.align		4
        /*00a0*/ 	.byte	0x02, 0x4c
        /*00a2*/ 	.byte	0x01
	.zero		1


	//----- nvinfo : EIATTR_MERCURY_ISA_VERSION
	.align		4
        /*00a4*/ 	.byte	0x03, 0x5f
        /*00a6*/ 	.short	0x0101


	//----- nvinfo : EIATTR_VRC_CTA_INIT_COUNT
	.align		4
        /*00a8*/ 	.byte	0x02, 0x4a
	.zero		1
	.zero		1


	//----- nvinfo : EIATTR_EXIT_INSTR_OFFSETS
	.align		4
        /*00ac*/ 	.byte	0x04, 0x1c
        /*00ae*/ 	.short	(.L_29 - .L_28)


	//   ....[0]....
.L_28:
        /*00b0*/ 	.word	0x00000190


	//   ....[1]....
        /*00b4*/ 	.word	0x000002a0


	//   ....[2]....
        /*00b8*/ 	.word	0x00000320


	//   ....[3]....
        /*00bc*/ 	.word	0x00000370


	//   ....[4]....
        /*00c0*/ 	.word	0x00000d10


	//   ....[5]....
        /*00c4*/ 	.word	0x00000d30


	//----- nvinfo : EIATTR_CRS_STACK_SIZE
	.align		4
.L_29:
        /*00c8*/ 	.byte	0x04, 0x1e
        /*00ca*/ 	.short	(.L_31 - .L_30)
.L_30:
        /*00cc*/ 	.word	0x00000000


	//----- nvinfo : EIATTR_CBANK_PARAM_SIZE
	.align		4
.L_31:
        /*00d0*/ 	.byte	0x03, 0x19
        /*00d2*/ 	.short	0x003c


	//----- nvinfo : EIATTR_PARAM_CBANK
	.align		4
        /*00d4*/ 	.byte	0x04, 0x0a
        /*00d6*/ 	.short	(.L_33 - .L_32)
	.align		4
.L_32:
        /*00d8*/ 	.word	index@(.nv.constant0._Z6updatePdS_bPbiiddi)
        /*00dc*/ 	.short	0x0380
        /*00de*/ 	.short	0x003c


	//----- nvinfo : EIATTR_SW_WAR
	.align		4
.L_33:
        /*00e0*/ 	.byte	0x04, 0x36
        /*00e2*/ 	.short	(.L_35 - .L_34)
.L_34:
        /*00e4*/ 	.word	0x00000008
.L_35:


//--------------------- .nv.callgraph             --------------------------
	.section	.nv.callgraph,"",@"SHT_CUDA_CALLGRAPH"
	.align	4
	.sectionentsize	8
	.align		4
        /*0000*/ 	.word	0x00000000
	.align		4
        /*0004*/ 	.word	0xffffffff
	.align		4
        /*0008*/ 	.word	0x00000000
	.align		4
        /*000c*/ 	.word	0xfffffffe
	.align		4
        /*0010*/ 	.word	0x00000000
	.align		4
        /*0014*/ 	.word	0xfffffffd
	.align		4
        /*0018*/ 	.word	0x00000000
	.align		4
        /*001c*/ 	.word	0xfffffffc


//--------------------- .text._Z6updatePdS_bPbiiddi --------------------------
	.section	.text._Z6updatePdS_bPbiiddi,"ax",@progbits
	.align	128
        .global         _Z6updatePdS_bPbiiddi
        .type           _Z6updatePdS_bPbiiddi,@function
        .size           _Z6updatePdS_bPbiiddi,(.L_x_16 - _Z6updatePdS_bPbiiddi)
        .other          _Z6updatePdS_bPbiiddi,@"STO_CUDA_ENTRY STV_DEFAULT"
_Z6updatePdS_bPbiiddi:
.text._Z6updatePdS_bPbiiddi:
[----:B------:R-:W-:Y:S01]  /*0000*/  LDC R1, c[0x0][0x37c] ;  /* 0x0000df00ff017b82 */ /* 0x000fe20000000800 */
[----:B------:R-:W0:Y:S01]  /*0010*/  S2R R11, SR_CTAID.Y ;  /* 0x00000000000b7919 */ /* 0x000e220000002600 */
[----:B------:R-:W1:Y:S01]  /*0020*/  LDCU.64 UR10, c[0x0][0x3a0] ;  /* 0x00007400ff0a77ac */ /* 0x000e620008000a00 */
[----:B------:R-:W0:Y:S01]  /*0030*/  S2R R2, SR_TID.Y ;  /* 0x0000000000027919 */ /* 0x000e220000002200 */
[----:B------:R-:W2:Y:S01]  /*0040*/  LDCU.64 UR6, c[0x0][0x358] ;  /* 0x00006b00ff0677ac */ /* 0x000ea20008000a00 */
[----:B------:R-:W3:Y:S01]  /*0050*/  S2R R8, SR_CTAID.X ;  /* 0x0000000000087919 */ /* 0x000ee20000002500 */
[----:B------:R-:W3:Y:S02]  /*0060*/  S2R R3, SR_TID.X ;  /* 0x0000000000037919 */ /* 0x000ee40000002100 */
[----:B------:R-:W4:Y:S01]  /*0070*/  S2UR UR5, SR_CgaCtaId ;  /* 0x00000000000579c3 */ /* 0x000f220000008800 */
[----:B------:R-:W5:Y:S01]  /*0080*/  LDCU UR8, c[0x0][0x3b8] ;  /* 0x00007700ff0877ac */ /* 0x000f620008000800 */
[----:B0-----:R-:W-:-:S05]  /*0090*/  IMAD R5, R11, 0x10, R2 ;  /* 0x000000100b057824 */ /* 0x001fca00078e0202 */
[----:B-1----:R-:W-:Y:S01]  /*00a0*/  ISETP.GT.AND P0, PT, R5, UR11, PT ;  /* 0x0000000b05007c0c */ /* 0x002fe2000bf04270 */
[----:B---3--:R-:W-:-:S05]  /*00b0*/  IMAD R0, R8, 0x10, R3 ;  /* 0x0000001008007824 */ /* 0x008fca00078e0203 */
[----:B------:R-:W-:-:S13]  /*00c0*/  ISETP.LE.AND P0, PT, R0, UR10, !P0 ;  /* 0x0000000a00007c0c */ /* 0x000fda000c703270 */
[----:B------:R-:W0:Y:S01]  /*00d0*/  @P0 LDC.64 R6, c[0x0][0x380] ;  /* 0x0000e000ff060b82 */ /* 0x000e220000000a00 */
[----:B------:R-:W-:-:S04]  /*00e0*/  @P0 IMAD R4, R0, UR11, R0 ;  /* 0x0000000b00040c24 */ /* 0x000fc8000f8e0200 */
[----:B------:R-:W-:-:S04]  /*00f0*/  @P0 IMAD.IADD R9, R5, 0x1, R4 ;  /* 0x0000000105090824 */ /* 0x000fc800078e0204 */
[----:B0-----:R-:W-:-:S06]  /*0100*/  @P0 IMAD.WIDE R6, R9, 0x8, R6 ;  /* 0x0000000809060825 */ /* 0x001fcc00078e0206 */
[----:B--2---:R-:W2:Y:S01]  /*0110*/  @P0 LDG.E.64 R6, desc[UR6][R6.64] ;  /* 0x0000000606060981 */ /* 0x004ea2000c1e1b00 */
[----:B------:R-:W-:Y:S01]  /*0120*/  UMOV UR4, 0x400 ;  /* 0x0000040000047882 */ /* 0x000fe20000000000 */
[----:B------:R-:W-:Y:S01]  /*0130*/  IMAD R4, R3, 0x12, R2 ;  /* 0x0000001203047824 */ /* 0x000fe200078e0202 */
[----:B----4-:R-:W-:Y:S01]  /*0140*/  ULEA UR4, UR5, UR4, 0x18 ;  /* 0x0000000405047291 */ /* 0x010fe2000f8ec0ff */
[----:B-----5:R-:W-:-:S05]  /*0150*/  IMAD R8, R8, UR8, R11 ;  /* 0x0000000808087c24 */ /* 0x020fca000f8e020b */
[----:B------:R-:W-:-:S05]  /*0160*/  LEA R4, R4, UR4, 0x3 ;  /* 0x0000000404047c11 */ /* 0x000fca000f8e18ff */
[----:B--2---:R0:W-:Y:S01]  /*0170*/  @P0 STS.64 [R4], R6 ;  /* 0x0000000604000388 */ /* 0x0041e20000000a00 */
[----:B------:R-:W-:Y:S06]  /*0180*/  BAR.SYNC.DEFER_BLOCKING 0x0 ;  /* 0x0000000000007b1d */ /* 0x000fec0000010000 */
[----:B------:R-:W-:Y:S05]  /*0190*/  @!P0 EXIT ;  /* 0x000000000000894d */ /* 0x000fea0003800000 */
[----:B------:R-:W1:Y:S01]  /*01a0*/  LDCU.U8 UR4, c[0x0][0x390] ;  /* 0x00007200ff0477ac */ /* 0x000e620008000000 */
[----:B------:R-:W2:Y:S01]  /*01b0*/  LDC.64 R14, c[0x0][0x398] ;  /* 0x0000e600ff0e7b82 */ /* 0x000ea20000000a00 */
[C---:B0-----:R-:W-:Y:S01]  /*01c0*/  IMAD.SHL.U32 R6, R8.reuse, 0x2, RZ ;  /* 0x0000000208067824 */ /* 0x041fe200078e00ff */
[----:B------:R-:W-:Y:S01]  /*01d0*/  LEA R8, R8, 0x1, 0x1 ;  /* 0x0000000108087811 */ /* 0x000fe200078e08ff */
[----:B------:R-:W-:Y:S01]  /*01e0*/  IMAD.MOV.U32 R7, RZ, RZ, 0x1 ;  /* 0x00000001ff077424 */ /* 0x000fe200078e00ff */
[----:B------:R-:W-:-:S04]  /*01f0*/  ISETP.NE.AND P1, PT, R5, UR11, PT ;  /* 0x0000000b05007c0c */ /* 0x000fc8000bf25270 */
[----:B------:R-:W-:Y:S01]  /*0200*/  ISETP.NE.AND P1, PT, R5, RZ, P1 ;  /* 0x000000ff0500720c */ /* 0x000fe20000f25270 */
[----:B-1----:R-:W-:-:S06]  /*0210*/  UPRMT UR4, UR4, 0x8880, URZ ;  /* 0x0000888004047896 */ /* 0x002fcc00080000ff */
[----:B------:R-:W-:-:S13]  /*0220*/  ISETP.NE.AND P0, PT, RZ, UR4, PT ;  /* 0x00000004ff007c0c */ /* 0x000fda000bf05270 */
[----:B------:R-:W-:Y:S01]  /*0230*/  @!P0 IMAD.MOV R8, RZ, RZ, R6 ;  /* 0x000000ffff088224 */ /* 0x000fe200078e0206 */
[----:B------:R-:W-:-:S04]  /*0240*/  ISETP.NE.AND P0, PT, R0, UR10, PT ;  /* 0x0000000a00007c0c */ /* 0x000fc8000bf05270 */
[----:B------:R-:W-:Y:S02]  /*0250*/  ISETP.NE.AND P0, PT, R0, RZ, P0 ;  /* 0x000000ff0000720c */ /* 0x000fe40000705270 */
[----:B--2---:R-:W-:Y:S02]  /*0260*/  IADD3 R14, P2, PT, R14, R8, RZ ;  /* 0x000000080e0e7210 */ /* 0x004fe40007f5e0ff */
[----:B------:R-:W-:Y:S02]  /*0270*/  PLOP3.LUT P0, PT, P0, P1, PT, 0x80, 0x8 ;  /* 0x000000000008781c */ /* 0x000fe40000703070 */
[----:B------:R-:W-:-:S05]  /*0280*/  LEA.HI.X.SX32 R15, R8, R15, 0x1, P2 ;  /* 0x0000000f080f7211 */ /* 0x000fca00010f0eff */
[----:B------:R0:W-:Y:S06]  /*0290*/  STG.E.U8 desc[UR6][R14.64], R7 ;  /* 0x000000070e007986 */ /* 0x0001ec000c101106 */
[----:B------:R-:W-:Y:S05]  /*02a0*/  @!P0 EXIT ;  /* 0x000000000000894d */ /* 0x000fea0003800000 */
[----:B------:R-:W-:-:S04]  /*02b0*/  LEA.HI R6, R0, R0, RZ, 0x1 ;  /* 0x0000000000067211 */ /* 0x000fc800078f08ff */
[----:B0-----:R-:W-:Y:S02]  /*02c0*/  LOP3.LUT R7, R6, 0xfffffffe, RZ, 0xc0, !PT ;  /* 0xfffffffe06077812 */ /* 0x001fe400078ec0ff */
[----:B------:R-:W-:-:S03]  /*02d0*/  LOP3.LUT R6, R2, 0x1, RZ, 0xc0, !PT ;  /* 0x0000000102067812 */ /* 0x000fc600078ec0ff */
[----:B------:R-:W-:-:S05]  /*02e0*/  IMAD.IADD R7, R0, 0x1, -R7 ;  /* 0x0000000100077824 */ /* 0x000fca00078e0a07 */
[----:B------:R-:W-:-:S04]  /*02f0*/  ISETP.NE.AND P0, PT, R7, R6, PT ;  /* 0x000000060700720c */ /* 0x000fc80003f05270 */
[----:B------:R-:W-:-:S04]  /*0300*/  SEL R6, RZ, 0x1, P0 ;  /* 0x00000001ff067807 */ /* 0x000fc80000000000 */
[----:B------:R-:W-:-:S13]  /*0310*/  ISETP.NE.AND P0, PT, R6, UR4, PT ;  /* 0x0000000406007c0c */ /* 0x000fda000bf05270 */
[----:B------:R-:W-:Y:S05]  /*0320*/  @P0 EXIT ;  /* 0x000000000000094d */ /* 0x000fea0003800000 */
[----:B------:R-:W-:-:S04]  /*0330*/  ISETP.NE.AND P0, PT, R2, RZ, PT ;  /* 0x000000ff0200720c */ /* 0x000fc80003f05270 */
[----:B------:R-:W-:-:S04]  /*0340*/  ISETP.EQ.OR P0, PT, R3, RZ, !P0 ;  /* 0x000000ff0300720c */ /* 0x000fc80004702670 */
[----:B------:R-:W-:-:S04]  /*0350*/  ISETP.EQ.OR P0, PT, R3, 0x11, P0 ;  /* 0x000000110300780c */ /* 0x000fc80000702670 */
[----:B------:R-:W-:-:S13]  /*0360*/  ISETP.EQ.OR P0, PT, R2, 0x11, P0 ;  /* 0x000000110200780c */ /* 0x000fda0000702670 */
[----:B------:R-:W-:Y:S05]  /*0370*/  @P0 EXIT ;  /* 0x000000000000094d */ /* 0x000fea0003800000 */
[----:B------:R-:W0:Y:S01]  /*0380*/  LDC.64 R2, c[0x0][0x3b0] ;  /* 0x0000ec00ff027b82 */ /* 0x000e220000000a00 */
[----:B------:R-:W-:Y:S01]  /*0390*/  IMAD R0, R0, UR11, R0 ;  /* 0x0000000b00007c24 */ /* 0x000fe2000f8e0200 */
[----:B------:R-:W-:Y:S03]  /*03a0*/  BSSY.RECONVERGENT B0, `(.L_x_0) ;  /* 0x0000022000007945 */ /* 0x000fe60003800200 */
[----:B------:R-:W-:-:S03]  /*03b0*/  IMAD.IADD R5, R5, 0x1, R0 ;  /* 0x0000000105057824 */ /* 0x000fc600078e0200 */
[----:B------:R-:W1:Y:S01]  /*03c0*/  LDC.64 R8, c[0x0][0x3a8] ;  /* 0x0000ea00ff087b82 */ /* 0x000e620000000a00 */
[----:B0-----:R-:W-:-:S08]  /*03d0*/  DMUL R6, R2, R2 ;  /* 0x0000000202067228 */ /* 0x001fd00000000000 */
[----:B-1----:R-:W-:Y:S01]  /*03e0*/  DFMA R6, R8, R8, R6 ;  /* 0x000000080806722b */ /* 0x002fe20000000006 */
[----:B------:R-:W-:-:S07]  /*03f0*/  IMAD.MOV.U32 R8, RZ, RZ, 0x1 ;  /* 0x00000001ff087424 */ /* 0x000fce00078e00ff */
[----:B------:R-:W-:Y:S02]  /*0400*/  DADD R12, R6, R6 ;  /* 0x00000000060c7229 */ /* 0x000fe40000000006 */
[----:B------:R-:W0:Y:S04]  /*0410*/  LDS.64 R6, [R4+-0x90] ;  /* 0xffff700004067984 */ /* 0x000e280000000a00 */
[----:B------:R-:W1:Y:S02]  /*0420*/  MUFU.RCP64H R9, R13 ;  /* 0x0000000d00097308 */ /* 0x000e640000001800 */
[----:B-1----:R-:W-:-:S08]  /*0430*/  DFMA R10, -R12, R8, 1 ;  /* 0x3ff000000c0a742b */ /* 0x002fd00000000108 */
[----:B------:R-:W-:-:S08]  /*0440*/  DFMA R10, R10, R10, R10 ;  /* 0x0000000a0a0a722b */ /* 0x000fd0000000000a */
[----:B------:R-:W-:Y:S02]  /*0450*/  DFMA R10, R8, R10, R8 ;  /* 0x0000000a080a722b */ /* 0x000fe40000000008 */
[----:B0-----:R-:W-:-:S06]  /*0460*/  DMUL R6, R6, R2 ;  /* 0x0000000206067228 */ /* 0x001fcc0000000000 */
[----:B------:R-:W-:Y:S02]  /*0470*/  DFMA R8, -R12, R10, 1 ;  /* 0x3ff000000c08742b */ /* 0x000fe4000000010a */
[----:B------:R-:W-:-:S06]  /*0480*/  DMUL R6, R6, R2 ;  /* 0x0000000206067228 */ /* 0x000fcc0000000000 */
[----:B------:R-:W-:Y:S01]  /*0490*/  DFMA R2, R10, R8, R10 ;  /* 0x000000080a02722b */ /* 0x000fe2000000000a */
[----:B------:R0:W1:Y:S01]  /*04a0*/  LDS.64 R10, [R4] ;  /* 0x00000000040a7984 */ /* 0x0000620000000a00 */
[----:B------:R-:W2:Y:S02]  /*04b0*/  LDC.64 R8, c[0x0][0x388] ;  /* 0x0000e200ff087b82 */ /* 0x000ea40000000a00 */
[----:B------:R-:W-:-:S04]  /*04c0*/  FSETP.GEU.AND P1, PT, |R7|, 6.5827683646048100446e-37, PT ;  /* 0x036000000700780b */ /* 0x000fc80003f2e200 */
[----:B------:R-:W-:-:S08]  /*04d0*/  DMUL R16, R6, R2 ;  /* 0x0000000206107228 */ /* 0x000fd00000000000 */
[----:B------:R-:W-:-:S08]  /*04e0*/  DFMA R18, -R12, R16, R6 ;  /* 0x000000100c12722b */ /* 0x000fd00000000106 */
[----:B------:R-:W-:Y:S01]  /*04f0*/  DFMA R2, R2, R18, R16 ;  /* 0x000000120202722b */ /* 0x000fe20000000010 */
[----:B--2---:R-:W-:-:S09]  /*0500*/  IMAD.WIDE R8, R5, 0x8, R8 ;  /* 0x0000000805087825 */ /* 0x004fd200078e0208 */
[----:B------:R-:W-:-:S05]  /*0510*/  FFMA R16, RZ, R13, R3 ;  /* 0x0000000dff107223 */ /* 0x000fca0000000003 */
[----:B------:R-:W-:-:S13]  /*0520*/  FSETP.GT.AND P0, PT, |R16|, 1.469367938527859385e-39, PT ;  /* 0x001000001000780b */ /* 0x000fda0003f04200 */
[----:B01----:R-:W-:Y:S05]  /*0530*/  @P0 BRA P1, `(.L_x_1) ;  /* 0x0000000000200947 */ /* 0x003fea0000800000 */
[----:B------:R-:W-:Y:S01]  /*0540*/  IMAD.MOV.U32 R17, RZ, RZ, R7 ;  /* 0x000000ffff117224 */ /* 0x000fe200078e0007 */
[----:B------:R-:W-:Y:S01]  /*0550*/  MOV R0, 0x5a0 ;  /* 0x000005a000007802 */ /* 0x000fe20000000f00 */
[----:B------:R-:W-:Y:S02]  /*0560*/  IMAD.MOV.U32 R16, RZ, RZ, R6 ;  /* 0x000000ffff107224 */ /* 0x000fe400078e0006 */
[----:B------:R-:W-:Y:S02]  /*0570*/  IMAD.MOV.U32 R18, RZ, RZ, R12 ;  /* 0x000000ffff127224 */ /* 0x000fe400078e000c */
[----:B------:R-:W-:-:S07]  /*0580*/  IMAD.MOV.U32 R7, RZ, RZ, R13 ;  /* 0x000000ffff077224 */ /* 0x000fce00078e000d */
[----:B------:R-:W-:Y:S05]  /*0590*/  CALL.REL.NOINC `($__internal_0_$__cuda_sm20_div_rn_f64_full) ;  /* 0x0000000400e87944 */ /* 0x000fea0003c00000 */
[----:B------:R-:W-:Y:S02]  /*05a0*/  IMAD.MOV.U32 R2, RZ, RZ, R16 ;  /* 0x000000ffff027224 */ /* 0x000fe400078e0010 */
[----:B------:R-:W-:-:S07]  /*05b0*/  IMAD.MOV.U32 R3, RZ, RZ, R17 ;  /* 0x000000ffff037224 */ /* 0x000fce00078e0011 */
.L_x_1:
[----:B------:R-:W-:Y:S05]  /*05c0*/  BSYNC.RECONVERGENT B0 ;  /* 0x0000000000007941 */ /* 0x000fea0003800200 */
.L_x_0:
[----:B------:R-:W0:Y:S01]  /*05d0*/  MUFU.RCP64H R17, R13 ;  /* 0x0000000d00117308 */ /* 0x000e220000001800 */
[----:B------:R-:W1:Y:S01]  /*05e0*/  LDS.64 R6, [R4+0x90] ;  /* 0x0000900004067984 */ /* 0x000e620000000a00 */
[----:B------:R-:W-:Y:S01]  /*05f0*/  IMAD.MOV.U32 R16, RZ, RZ, 0x1 ;  /* 0x00000001ff107424 */ /* 0x000fe200078e00ff */
[----:B------:R-:W1:Y:S01]  /*0600*/  LDCU.64 UR4, c[0x0][0x3b0] ;  /* 0x00007600ff0477ac */ /* 0x000e620008000a00 */
[----:B------:R-:W-:Y:S04]  /*0610*/  BSSY.RECONVERGENT B0, `(.L_x_2) ;  /* 0x0000015000007945 */ /* 0x000fe80003800200 */
[----:B0-----:R-:W-:-:S08]  /*0620*/  DFMA R18, -R12, R16, 1 ;  /* 0x3ff000000c12742b */ /* 0x001fd00000000110 */
[----:B------:R-:W-:-:S08]  /*0630*/  DFMA R18, R18, R18, R18 ;  /* 0x000000121212722b */ /* 0x000fd00000000012 */
[----:B------:R-:W-:Y:S02]  /*0640*/  DFMA R18, R16, R18, R16 ;  /* 0x000000121012722b */ /* 0x000fe40000000010 */
[----:B-1----:R-:W-:-:S06]  /*0650*/  DMUL R6, R6, UR4 ;  /* 0x0000000406067c28 */ /* 0x002fcc0008000000 */
[----:B------:R-:W-:Y:S02]  /*0660*/  DFMA R16, -R12, R18, 1 ;  /* 0x3ff000000c10742b */ /* 0x000fe40000000112 */
[----:B------:R-:W-:-:S06]  /*0670*/  DMUL R6, R6, UR4 ;  /* 0x0000000406067c28 */ /* 0x000fcc0008000000 */
[----:B------:R-:W-:-:S08]  /*0680*/  DFMA R20, R18, R16, R18 ;  /* 0x000000101214722b */ /* 0x000fd00000000012 */
[----:B------:R-:W-:Y:S01]  /*0690*/  DMUL R16, R20, R6 ;  /* 0x0000000614107228 */ /* 0x000fe20000000000 */
[----:B------:R-:W-:-:S07]  /*06a0*/  FSETP.GEU.AND P1, PT, |R7|, 6.5827683646048100446e-37, PT ;  /* 0x036000000700780b */ /* 0x000fce0003f2e200 */
[----:B------:R-:W-:-:S08]  /*06b0*/  DFMA R18, -R12, R16, R6 ;  /* 0x000000100c12722b */ /* 0x000fd00000000106 */
[----:B------:R-:W-:-:S10]  /*06c0*/  DFMA R16, R20, R18, R16 ;  /* 0x000000121410722b */ /* 0x000fd40000000010 */
[----:B------:R-:W-:-:S05]  /*06d0*/  FFMA R0, RZ, R13, R17 ;  /* 0x0000000dff007223 */ /* 0x000fca0000000011 */
[----:B------:R-:W-:-:S13]  /*06e0*/  FSETP.GT.AND P0, PT, |R0|, 1.469367938527859385e-39, PT ;  /* 0x001000000000780b */ /* 0x000fda0003f04200 */
[----:B------:R-:W-:Y:S05]  /*06f0*/  @P0 BRA P1, `(.L_x_3) ;  /* 0x0000000000180947 */ /* 0x000fea0000800000 */
[----:B------:R-:W-:Y:S01]  /*0700*/  IMAD.MOV.U32 R17, RZ, RZ, R7 ;  /* 0x000000ffff117224 */ /* 0x000fe200078e0007 */
[----:B------:R-:W-:Y:S01]  /*0710*/  MOV R0, 0x760 ;  /* 0x0000076000007802 */ /* 0x000fe20000000f00 */
[----:B------:R-:W-:Y:S02]  /*0720*/  IMAD.MOV.U32 R16, RZ, RZ, R6 ;  /* 0x000000ffff107224 */ /* 0x000fe400078e0006 */
[----:B------:R-:W-:Y:S02]  /*0730*/  IMAD.MOV.U32 R18, RZ, RZ, R12 ;  /* 0x000000ffff127224 */ /* 0x000fe400078e000c */
[----:B------:R-:W-:-:S07]  /*0740*/  IMAD.MOV.U32 R7, RZ, RZ, R13 ;  /* 0x000000ffff077224 */ /* 0x000fce00078e000d */
[----:B------:R-:W-:Y:S05]  /*0750*/  CALL.REL.NOINC `($__internal_0_$__cuda_sm20_div_rn_f64_full) ;  /* 0x0000000400787944 */ /* 0x000fea0003c00000 */
.L_x_3:
[----:B------:R-:W-:Y:S05]  /*0760*/  BSYNC.RECONVERGENT B0 ;  /* 0x0000000000007941 */ /* 0x000fea0003800200 */
.L_x_2:
[----:B------:R-:W0:Y:S01]  /*0770*/  MUFU.RCP64H R19, R13 ;  /* 0x0000000d00137308 */ /* 0x000e220000001800 */
[----:B------:R-:W1:Y:S01]  /*0780*/  LDS.64 R6, [R4+0x8] ;  /* 0x0000080004067984 */ /* 0x000e620000000a00 */
[----:B------:R-:W-:Y:S01]  /*0790*/  IMAD.MOV.U32 R18, RZ, RZ, 0x1 ;  /* 0x00000001ff127424 */ /* 0x000fe200078e00ff */
[----:B------:R-:W1:Y:S01]  /*07a0*/  LDCU.64 UR4, c[0x0][0x3a8] ;  /* 0x00007500ff0477ac */ /* 0x000e620008000a00 */
[----:B------:R-:W-:Y:S01]  /*07b0*/  BSSY.RECONVERGENT B0, `(.L_x_4) ;  /* 0x0000018000007945 */ /* 0x000fe20003800200 */
[----:B------:R-:W-:-:S03]  /*07c0*/  DADD R2, R16, R2 ;  /* 0x0000000010027229 */ /* 0x000fc60000000002 */
        /* <DEDUP_REMOVED lines=22> */
.L_x_5:
[----:B------:R-:W-:Y:S05]  /*0930*/  BSYNC.RECONVERGENT B0 ;  /* 0x0000000000007941 */ /* 0x000fea0003800200 */
.L_x_4:
[----:B------:R-:W0:Y:S01]  /*0940*/  MUFU.RCP64H R17, R13 ;  /* 0x0000000d00117308 */ /* 0x000e220000001800 */
[----:B------:R-:W1:Y:S01]  /*0950*/  LDS.64 R4, [R4+-0x8] ;  /* 0xfffff80004047984 */ /* 0x000e620000000a00 */
        /* <DEDUP_REMOVED lines=20> */
[----:B------:R-:W-:-:S07]  /*0aa0*/  IMAD.MOV.U32 R7, RZ, RZ, R13 ;  /* 0x000000ffff077224 */ /* 0x000fce00078e000d */
[----:B------:R-:W-:Y:S05]  /*0ab0*/  CALL.REL.NOINC `($__internal_0_$__cuda_sm20_div_rn_f64_full) ;  /* 0x0000000000a07944 */ /* 0x000fea0003c00000 */
[----:B------:R-:W-:Y:S02]  /*0ac0*/  IMAD.MOV.U32 R4, RZ, RZ, R16 ;  /* 0x000000ffff047224 */ /* 0x000fe400078e0010 */
[----:B------:R-:W-:-:S07]  /*0ad0*/  IMAD.MOV.U32 R5, RZ, RZ, R17 ;  /* 0x000000ffff057224 */ /* 0x000fce00078e0011 */
.L_x_7:
[----:B------:R-:W-:Y:S05]  /*0ae0*/  BSYNC.RECONVERGENT B0 ;  /* 0x0000000000007941 */ /* 0x000fea0003800200 */
.L_x_6:
[----:B------:R-:W-:Y:S01]  /*0af0*/  UMOV UR4, 0xd9d7bdbb ;  /* 0xd9d7bdbb00047882 */ /* 0x000fe20000000000 */
[----:B------:R-:W-:Y:S01]  /*0b00*/  UMOV UR5, 0x3ddb7cdf ;  /* 0x3ddb7cdf00057882 */ /* 0x000fe20000000000 */
[----:B------:R-:W-:Y:S01]  /*0b10*/  IMAD.MOV.U32 R12, RZ, RZ, 0x1 ;  /* 0x00000001ff0c7424 */ /* 0x000fe200078e00ff */
[----:B------:R-:W-:Y:S01]  /*0b20*/  DADD R6, R10, UR4 ;  /* 0x000000040a067e29 */ /* 0x000fe20008000000 */
[----:B------:R-:W-:Y:S01]  /*0b30*/  BSSY.RECONVERGENT B0, `(.L_x_8) ;  /* 0x000001a000007945 */ /* 0x000fe20003800200 */
[----:B------:R-:W-:-:S04]  /*0b40*/  DADD R2, R2, R4 ;  /* 0x0000000002027229 */ /* 0x000fc80000000004 */
[----:B------:R-:W0:Y:S04]  /*0b50*/  MUFU.RCP64H R13, R7 ;  /* 0x00000007000d7308 */ /* 0x000e280000001800 */
[----:B------:R-:W-:-:S08]  /*0b60*/  DMUL R2, R2, 1.5 ;  /* 0x3ff8000002027828 */ /* 0x000fd00000000000 */
[----:B------:R-:W-:Y:S02]  /*0b70*/  DFMA R4, R10, -0.5, R2 ;  /* 0xbfe000000a04782b */ /* 0x000fe40000000002 */
[----:B0-----:R-:W-:-:S05]  /*0b80*/  DFMA R16, -R6, R12, 1 ;  /* 0x3ff000000610742b */ /* 0x001fca000000010c */
[----:B------:R0:W-:Y:S01]  /*0b90*/  STG.E.64 desc[UR6][R8.64], R4 ;  /* 0x0000000408007986 */ /* 0x0001e2000c101b06 */
[----:B------:R-:W-:Y:S02]  /*0ba0*/  DADD R18, -R10, R4 ;  /* 0x000000000a127229 */ /* 0x000fe40000000104 */
[----:B------:R-:W-:-:S08]  /*0bb0*/  DFMA R16, R16, R16, R16 ;  /* 0x000000101010722b */ /* 0x000fd00000000010 */
[----:B------:R-:W-:Y:S01]  /*0bc0*/  FSETP.GEU.AND P1, PT, |R19|, 6.5827683646048100446e-37, PT ;  /* 0x036000001300780b */ /* 0x000fe20003f2e200 */
[----:B------:R-:W-:-:S08]  /*0bd0*/  DFMA R16, R12, R16, R12 ;  /* 0x000000100c10722b */ /* 0x000fd0000000000c */
[----:B------:R-:W-:-:S08]  /*0be0*/  DFMA R2, -R6, R16, 1 ;  /* 0x3ff000000602742b */ /* 0x000fd00000000110 */
[----:B------:R-:W-:-:S08]  /*0bf0*/  DFMA R2, R16, R2, R16 ;  /* 0x000000021002722b */ /* 0x000fd00000000010 */
[----:B------:R-:W-:-:S08]  /*0c00*/  DMUL R10, R18, R2 ;  /* 0x00000002120a7228 */ /* 0x000fd00000000000 */
[----:B------:R-:W-:-:S08]  /*0c10*/  DFMA R12, -R6, R10, R18 ;  /* 0x0000000a060c722b */ /* 0x000fd00000000112 */
[----:B------:R-:W-:-:S10]  /*0c20*/  DFMA R2, R2, R12, R10 ;  /* 0x0000000c0202722b */ /* 0x000fd4000000000a */
[----:B------:R-:W-:-:S05]  /*0c30*/  FFMA R0, RZ, R7, R3 ;  /* 0x00000007ff007223 */ /* 0x000fca0000000003 */
[----:B------:R-:W-:-:S13]  /*0c40*/  FSETP.GT.AND P0, PT, |R0|, 1.469367938527859385e-39, PT ;  /* 0x001000000000780b */ /* 0x000fda0003f04200 */
[----:B0-----:R-:W-:Y:S05]  /*0c50*/  @P0 BRA P1, `(.L_x_9) ;  /* 0x00000000001c0947 */ /* 0x001fea0000800000 */
[----:B------:R-:W-:Y:S01]  /*0c60*/  IMAD.MOV.U32 R16, RZ, RZ, R18 ;  /* 0x000000ffff107224 */ /* 0x000fe200078e0012 */
[----:B------:R-:W-:Y:S01]  /*0c70*/  MOV R0, 0xcb0 ;  /* 0x00000cb000007802 */ /* 0x000fe20000000f00 */
[----:B------:R-:W-:Y:S02]  /*0c80*/  IMAD.MOV.U32 R17, RZ, RZ, R19 ;  /* 0x000000ffff117224 */ /* 0x000fe400078e0013 */
[----:B------:R-:W-:-:S07]  /*0c90*/  IMAD.MOV.U32 R18, RZ, RZ, R6 ;  /* 0x000000ffff127224 */ /* 0x000fce00078e0006 */
[----:B------:R-:W-:Y:S05]  /*0ca0*/  CALL.REL.NOINC `($__internal_0_$__cuda_sm20_div_rn_f64_full) ;  /* 0x0000000000247944 */ /* 0x000fea0003c00000 */
[----:B------:R-:W-:Y:S02]  /*0cb0*/  IMAD.MOV.U32 R2, RZ, RZ, R16 ;  /* 0x000000ffff027224 */ /* 0x000fe400078e0010 */
[----:B------:R-:W-:-:S07]  /*0cc0*/  IMAD.MOV.U32 R3, RZ, RZ, R17 ;  /* 0x000000ffff037224 */ /* 0x000fce00078e0011 */
.L_x_9:
[----:B------:R-:W-:Y:S05]  /*0cd0*/  BSYNC.RECONVERGENT B0 ;  /* 0x0000000000007941 */ /* 0x000fea0003800200 */
.L_x_8:
[----:B------:R-:W-:Y:S01]  /*0ce0*/  UMOV UR4, 0xeb1c432d ;  /* 0xeb1c432d00047882 */ /* 0x000fe20000000000 */
[----:B------:R-:W-:Y:S02]  /*0cf0*/  UMOV UR5, 0x3f1a36e2 ;  /* 0x3f1a36e200057882 */ /* 0x000fe40000000000 */
[----:B------:R-:W-:-:S14]  /*0d00*/  DSETP.GT.AND P0, PT, R2, UR4, PT ;  /* 0x0000000402007e2a */ /* 0x000fdc000bf04000 */
[----:B------:R-:W-:Y:S05]  /*0d10*/  @!P0 EXIT ;  /* 0x000000000000894d */ /* 0x000fea0003800000 */
[----:B------:R-:W-:Y:S01]  /*0d20*/  STG.E.U8 desc[UR6][R14.64], RZ ;  /* 0x000000ff0e007986 */ /* 0x000fe2000c101106 */
[----:B------:R-:W-:Y:S05]  /*0d30*/  EXIT ;  /* 0x000000000000794d */ /* 0x000fea0003800000 */
        .weak           $__internal_0_$__cuda_sm20_div_rn_f64_full
        .type           $__internal_0_$__cuda_sm20_div_rn_f64_full,@function
        .size           $__internal_0_$__cuda_sm20_div_rn_f64_full,(.L_x_16 - $__internal_0_$__cuda_sm20_div_rn_f64_full)
$__internal_0_$__cuda_sm20_div_rn_f64_full:
[----:B------:R-:W-:Y:S01]  /*0d40*/  FSETP.GEU.AND P2, PT, |R17|, 1.469367938527859385e-39, PT ;  /* 0x001000001100780b */ /* 0x000fe20003f4e200 */
[----:B------:R-:W-:Y:S01]  /*0d50*/  IMAD.MOV.U32 R21, RZ, RZ, R7 ;  /* 0x000000ffff157224 */ /* 0x000fe200078e0007 */
[C---:B------:R-:W-:Y:S01]  /*0d60*/  FSETP.GEU.AND P0, PT, |R7|.reuse, 1.469367938527859385e-39, PT ;  /* 0x001000000700780b */ /* 0x040fe20003f0e200 */
[----:B------:R-:W-:Y:S01]  /*0d70*/  IMAD.MOV.U32 R20, RZ, RZ, R18 ;  /* 0x000000ffff147224 */ /* 0x000fe200078e0012 */
[----:B------:R-:W-:Y:S01]  /*0d80*/  LOP3.LUT R19, R7, 0x800fffff, RZ, 0xc0, !PT ;  /* 0x800fffff07137812 */ /* 0x000fe200078ec0ff */
[----:B------:R-:W-:Y:S01]  /*0d90*/  IMAD.MOV.U32 R22, RZ, RZ, R16 ;  /* 0x000000ffff167224 */ /* 0x000fe200078e0010 */
[----:B------:R-:W-:Y:S01]  /*0da0*/  LOP3.LUT R5, R17, 0x7ff00000, RZ, 0xc0, !PT ;  /* 0x7ff0000011057812 */ /* 0x000fe200078ec0ff */
[----:B------:R-:W-:Y:S01]  /*0db0*/  IMAD.MOV.U32 R24, RZ, RZ, 0x1 ;  /* 0x00000001ff187424 */ /* 0x000fe200078e00ff */
[----:B------:R-:W-:Y:S01]  /*0dc0*/  LOP3.LUT R19, R19, 0x3ff00000, RZ, 0xfc, !PT ;  /* 0x3ff0000013137812 */ /* 0x000fe200078efcff */
[----:B------:R-:W-:Y:S01]  /*0dd0*/  BSSY.RECONVERGENT B1, `(.L_x_10) ;  /* 0x000004f000017945 */ /* 0x000fe20003800200 */
[----:B------:R-:W-:-:S03]  /*0de0*/  LOP3.LUT R26, R7, 0x7ff00000, RZ, 0xc0, !PT ;  /* 0x7ff00000071a7812 */ /* 0x000fc600078ec0ff */
[----:B------:R-:W-:Y:S01]  /*0df0*/  @!P2 LOP3.LUT R6, R21, 0x7ff00000, RZ, 0xc0, !PT ;  /* 0x7ff000001506a812 */ /* 0x000fe200078ec0ff */
[----:B------:R-:W-:Y:S01]  /*0e00*/  @!P2 IMAD.MOV.U32 R28, RZ, RZ, RZ ;  /* 0x000000ffff1ca224 */ /* 0x000fe200078e00ff */
[----:B------:R-:W-:Y:S01]  /*0e10*/  @!P0 DMUL R18, R20, 8.98846567431157953865e+307 ;  /* 0x7fe0000014128828 */ /* 0x000fe20000000000 */
[C---:B------:R-:W-:Y:S02]  /*0e20*/  ISETP.GE.U32.AND P1, PT, R5.reuse, R26, PT ;  /* 0x0000001a0500720c */ /* 0x040fe40003f26070 */
[----:B------:R-:W-:Y:S01]  /*0e30*/  @!P2 ISETP.GE.U32.AND P3, PT, R5, R6, PT ;  /* 0x000000060500a20c */ /* 0x000fe20003f66070 */
[----:B------:R-:W-:Y:S02]  /*0e40*/  IMAD.MOV.U32 R6, RZ, RZ, 0x1ca00000 ;  /* 0x1ca00000ff067424 */ /* 0x000fe400078e00ff */
[----:B------:R-:W0:Y:S03]  /*0e50*/  MUFU.RCP64H R25, R19 ;  /* 0x0000001300197308 */ /* 0x000e260000001800 */
[----:B------:R-:W-:-:S02]  /*0e60*/  @!P2 SEL R7, R6, 0x63400000, !P3 ;  /* 0x634000000607a807 */ /* 0x000fc40005800000 */
[----:B------:R-:W-:Y:S02]  /*0e70*/  SEL R23, R6, 0x63400000, !P1 ;  /* 0x6340000006177807 */ /* 0x000fe40004800000 */
[--C-:B------:R-:W-:Y:S02]  /*0e80*/  @!P2 LOP3.LUT R7, R7, 0x80000000, R17.reuse, 0xf8, !PT ;  /* 0x800000000707a812 */ /* 0x100fe400078ef811 */
[----:B------:R-:W-:Y:S02]  /*0e90*/  LOP3.LUT R23, R23, 0x800fffff, R17, 0xf8, !PT ;  /* 0x800fffff17177812 */ /* 0x000fe400078ef811 */
[----:B------:R-:W-:Y:S01]  /*0ea0*/  @!P2 LOP3.LUT R29, R7, 0x100000, RZ, 0xfc, !PT ;  /* 0x00100000071da812 */ /* 0x000fe200078efcff */
[----:B------:R-:W-:Y:S01]  /*0eb0*/  IMAD.MOV.U32 R7, RZ, RZ, R5 ;  /* 0x000000ffff077224 */ /* 0x000fe200078e0005 */
[----:B------:R-:W-:-:S04]  /*0ec0*/  @!P0 LOP3.LUT R26, R19, 0x7ff00000, RZ, 0xc0, !PT ;  /* 0x7ff00000131a8812 */ /* 0x000fc800078ec0ff */
[----:B------:R-:W-:Y:S02]  /*0ed0*/  @!P2 DFMA R22, R22, 2, -R28 ;  /* 0x400000001616a82b */ /* 0x000fe4000000081c */
[----:B0-----:R-:W-:-:S08]  /*0ee0*/  DFMA R28, R24, -R18, 1 ;  /* 0x3ff00000181c742b */ /* 0x001fd00000000812 */
[----:B------:R-:W-:Y:S01]  /*0ef0*/  DFMA R28, R28, R28, R28 ;  /* 0x0000001c1c1c722b */ /* 0x000fe2000000001c */
[----:B------:R-:W-:-:S05]  /*0f00*/  @!P2 LOP3.LUT R7, R23, 0x7ff00000, RZ, 0xc0, !PT ;  /* 0x7ff000001707a812 */ /* 0x000fca00078ec0ff */
[----:B------:R-:W-:Y:S02]  /*0f10*/  VIADD R27, R7, 0xffffffff ;  /* 0xffffffff071b7836 */ /* 0x000fe40000000000 */
[----:B------:R-:W-:-:S03]  /*0f20*/  DFMA R24, R24, R28, R24 ;  /* 0x0000001c1818722b */ /* 0x000fc60000000018 */
[----:B------:R-:W-:Y:S01]  /*0f30*/  ISETP.GT.U32.AND P0, PT, R27, 0x7feffffe, PT ;  /* 0x7feffffe1b00780c */ /* 0x000fe20003f04070 */
[----:B------:R-:W-:-:S04]  /*0f40*/  VIADD R27, R26, 0xffffffff ;  /* 0xffffffff1a1b7836 */ /* 0x000fc80000000000 */
[----:B------:R-:W-:Y:S01]  /*0f50*/  DFMA R30, R24, -R18, 1 ;  /* 0x3ff00000181e742b */ /* 0x000fe20000000812 */
[----:B------:R-:W-:-:S07]  /*0f60*/  ISETP.GT.U32.OR P0, PT, R27, 0x7feffffe, P0 ;  /* 0x7feffffe1b00780c */ /* 0x000fce0000704470 */
[----:B------:R-:W-:-:S08]  /*0f70*/  DFMA R30, R24, R30, R24 ;  /* 0x0000001e181e722b */ /* 0x000fd00000000018 */
[----:B------:R-:W-:-:S08]  /*0f80*/  DMUL R28, R30, R22 ;  /* 0x000000161e1c7228 */ /* 0x000fd00000000000 */
[----:B------:R-:W-:-:S08]  /*0f90*/  DFMA R24, R28, -R18, R22 ;  /* 0x800000121c18722b */ /* 0x000fd00000000016 */
[----:B------:R-:W-:Y:S01]  /*0fa0*/  DFMA R24, R30, R24, R28 ;  /* 0x000000181e18722b */ /* 0x000fe2000000001c */
[----:B------:R-:W-:Y:S10]  /*0fb0*/  @P0 BRA `(.L_x_11) ;  /* 0x00000000006c0947 */ /* 0x000ff40003800000 */
[----:B------:R-:W-:-:S04]  /*0fc0*/  LOP3.LUT R16, R21, 0x7ff00000, RZ, 0xc0, !PT ;  /* 0x7ff0000015107812 */ /* 0x000fc800078ec0ff */
[CC--:B------:R-:W-:Y:S02]  /*0fd0*/  VIADDMNMX R7, R5.reuse, -R16.reuse, 0xb9600000, !PT ;  /* 0xb960000005077446 */ /* 0x0c0fe40007800910 */
[----:B------:R-:W-:Y:S02]  /*0fe0*/  ISETP.GE.U32.AND P0, PT, R5, R16, PT ;  /* 0x000000100500720c */ /* 0x000fe40003f06070 */
[----:B------:R-:W-:Y:S02]  /*0ff0*/  VIMNMX R5, PT, PT, R7, 0x46a00000, PT ;  /* 0x46a0000007057848 */ /* 0x000fe40003fe0100 */
[----:B------:R-:W-:-:S05]  /*1000*/  SEL R6, R6, 0x63400000, !P0 ;  /* 0x6340000006067807 */ /* 0x000fca0004000000 */
[----:B------:R-:W-:Y:S02]  /*1010*/  IMAD.IADD R5, R5, 0x1, -R6 ;  /* 0x0000000105057824 */ /* 0x000fe400078e0a06 */
[----:B------:R-:W-:Y:S02]  /*1020*/  IMAD.MOV.U32 R6, RZ, RZ, RZ ;  /* 0x000000ffff067224 */ /* 0x000fe400078e00ff */
[----:B------:R-:W-:-:S06]  /*1030*/  VIADD R7, R5, 0x7fe00000 ;  /* 0x7fe0000005077836 */ /* 0x000fcc0000000000 */
[----:B------:R-:W-:-:S10]  /*1040*/  DMUL R28, R24, R6 ;  /* 0x00000006181c7228 */ /* 0x000fd40000000000 */
[----:B------:R-:W-:-:S13]  /*1050*/  FSETP.GTU.AND P0, PT, |R29|, 1.469367938527859385e-39, PT ;  /* 0x001000001d00780b */ /* 0x000fda0003f0c200 */
[----:B------:R-:W-:Y:S05]  /*1060*/  @P0 BRA `(.L_x_12) ;  /* 0x0000000000940947 */ /* 0x000fea0003800000 */
[----:B------:R-:W-:Y:S01]  /*1070*/  DFMA R18, R24, -R18, R22 ;  /* 0x800000121812722b */ /* 0x000fe20000000016 */
[----:B------:R-:W-:-:S09]  /*1080*/  IMAD.MOV.U32 R16, RZ, RZ, RZ ;  /* 0x000000ffff107224 */ /* 0x000fd200078e00ff */
[C---:B------:R-:W-:Y:S02]  /*1090*/  FSETP.NEU.AND P0, PT, R19.reuse, RZ, PT ;  /* 0x000000ff1300720b */ /* 0x040fe40003f0d000 */
[----:B------:R-:W-:-:S04]  /*10a0*/  LOP3.LUT R21, R19, 0x80000000, R21, 0x48, !PT ;  /* 0x8000000013157812 */ /* 0x000fc800078e4815 */
[----:B------:R-:W-:-:S07]  /*10b0*/  LOP3.LUT R17, R21, R7, RZ, 0xfc, !PT ;  /* 0x0000000715117212 */ /* 0x000fce00078efcff */
[----:B------:R-:W-:Y:S05]  /*10c0*/  @!P0 BRA `(.L_x_12) ;  /* 0x00000000007c8947 */ /* 0x000fea0003800000 */
[----:B------:R-:W-:Y:S01]  /*10d0*/  IMAD.MOV R7, RZ, RZ, -R5 ;  /* 0x000000ffff077224 */ /* 0x000fe200078e0a05 */
[----:B------:R-:W-:Y:S01]  /*10e0*/  DMUL.RP R16, R24, R16 ;  /* 0x0000001018107228 */ /* 0x000fe20000008000 */
[----:B------:R-:W-:Y:S01]  /*10f0*/  IMAD.MOV.U32 R6, RZ, RZ, RZ ;  /* 0x000000ffff067224 */ /* 0x000fe200078e00ff */
[----:B------:R-:W-:-:S05]  /*1100*/  IADD3 R5, PT, PT, -R5, -0x43300000, RZ ;  /* 0xbcd0000005057810 */ /* 0x000fca0007ffe1ff */
[----:B------:R-:W-:-:S03]  /*1110*/  DFMA R6, R28, -R6, R24 ;  /* 0x800000061c06722b */ /* 0x000fc60000000018 */
[----:B------:R-:W-:-:S07]  /*1120*/  LOP3.LUT R21, R17, R21, RZ, 0x3c, !PT ;  /* 0x0000001511157212 */ /* 0x000fce00078e3cff */
[----:B------:R-:W-:-:S04]  /*1130*/  FSETP.NEU.AND P0, PT, |R7|, R5, PT ;  /* 0x000000050700720b */ /* 0x000fc80003f0d200 */
[----:B------:R-:W-:Y:S02]  /*1140*/  FSEL R28, R16, R28, !P0 ;  /* 0x0000001c101c7208 */ /* 0x000fe40004000000 */
[----:B------:R-:W-:Y:S01]  /*1150*/  FSEL R29, R21, R29, !P0 ;  /* 0x0000001d151d7208 */ /* 0x000fe20004000000 */
[----:B------:R-:W-:Y:S06]  /*1160*/  BRA `(.L_x_12) ;  /* 0x0000000000547947 */ /* 0x000fec0003800000 */
.L_x_11:
[----:B------:R-:W-:-:S14]  /*1170*/  DSETP.NAN.AND P0, PT, R16, R16, PT ;  /* 0x000000101000722a */ /* 0x000fdc0003f08000 */
[----:B------:R-:W-:Y:S05]  /*1180*/  @P0 BRA `(.L_x_13) ;  /* 0x0000000000440947 */ /* 0x000fea0003800000 */
[----:B------:R-:W-:-:S14]  /*1190*/  DSETP.NAN.AND P0, PT, R20, R20, PT ;  /* 0x000000141400722a */ /* 0x000fdc0003f08000 */
[----:B------:R-:W-:Y:S05]  /*11a0*/  @P0 BRA `(.L_x_14) ;  /* 0x0000000000300947 */ /* 0x000fea0003800000 */
[----:B------:R-:W-:Y:S01]  /*11b0*/  ISETP.NE.AND P0, PT, R7, R26, PT ;  /* 0x0000001a0700720c */ /* 0x000fe20003f05270 */
[----:B------:R-:W-:Y:S02]  /*11c0*/  IMAD.MOV.U32 R28, RZ, RZ, 0x0 ;  /* 0x00000000ff1c7424 */ /* 0x000fe400078e00ff */
[----:B------:R-:W-:-:S10]  /*11d0*/  IMAD.MOV.U32 R29, RZ, RZ, -0x80000 ;  /* 0xfff80000ff1d7424 */ /* 0x000fd400078e00ff */
[----:B------:R-:W-:Y:S05]  /*11e0*/  @!P0 BRA `(.L_x_12) ;  /* 0x0000000000348947 */ /* 0x000fea0003800000 */
[----:B------:R-:W-:Y:S02]  /*11f0*/  ISETP.NE.AND P0, PT, R7, 0x7ff00000, PT ;  /* 0x7ff000000700780c */ /* 0x000fe40003f05270 */
[----:B------:R-:W-:Y:S02]  /*1200*/  LOP3.LUT R29, R17, 0x80000000, R21, 0x48, !PT ;  /* 0x80000000111d7812 */ /* 0x000fe400078e4815 */
[----:B------:R-:W-:-:S13]  /*1210*/  ISETP.EQ.OR P0, PT, R26, RZ, !P0 ;  /* 0x000000ff1a00720c */ /* 0x000fda0004702670 */
[----:B------:R-:W-:Y:S01]  /*1220*/  @P0 LOP3.LUT R5, R29, 0x7ff00000, RZ, 0xfc, !PT ;  /* 0x7ff000001d050812 */ /* 0x000fe200078efcff */
[----:B------:R-:W-:Y:S02]  /*1230*/  @!P0 IMAD.MOV.U32 R28, RZ, RZ, RZ ;  /* 0x000000ffff1c8224 */ /* 0x000fe400078e00ff */
[----:B------:R-:W-:Y:S02]  /*1240*/  @P0 IMAD.MOV.U32 R28, RZ, RZ, RZ ;  /* 0x000000ffff1c0224 */ /* 0x000fe400078e00ff */
[----:B------:R-:W-:Y:S01]  /*1250*/  @P0 IMAD.MOV.U32 R29, RZ, RZ, R5 ;  /* 0x000000ffff1d0224 */ /* 0x000fe200078e0005 */
[----:B------:R-:W-:Y:S06]  /*1260*/  BRA `(.L_x_12) ;  /* 0x0000000000147947 */ /* 0x000fec0003800000 */
.L_x_14:
[----:B------:R-:W-:Y:S01]  /*1270*/  LOP3.LUT R29, R21, 0x80000, RZ, 0xfc, !PT ;  /* 0x00080000151d7812 */ /* 0x000fe200078efcff */
[----:B------:R-:W-:Y:S01]  /*1280*/  IMAD.MOV.U32 R28, RZ, RZ, R20 ;  /* 0x000000ffff1c7224 */ /* 0x000fe200078e0014 */
[----:B------:R-:W-:Y:S06]  /*1290*/  BRA `(.L_x_12) ;  /* 0x0000000000087947 */ /* 0x000fec0003800000 */
.L_x_13:
[----:B------:R-:W-:Y:S01]  /*12a0*/  LOP3.LUT R29, R17, 0x80000, RZ, 0xfc, !PT ;  /* 0x00080000111d7812 */ /* 0x000fe200078efcff */
[----:B------:R-:W-:-:S07]  /*12b0*/  IMAD.MOV.U32 R28, RZ, RZ, R16 ;  /* 0x000000ffff1c7224 */ /* 0x000fce00078e0010 */
.L_x_12:
[----:B------:R-:W-:Y:S05]  /*12c0*/  BSYNC.RECONVERGENT B1 ;  /* 0x0000000000017941 */ /* 0x000fea0003800200 */
.L_x_10:
[----:B------:R-:W-:Y:S02]  /*12d0*/  IMAD.MOV.U32 R6, RZ, RZ, R0 ;  /* 0x000000ffff067224 */ /* 0x000fe400078e0000 */
[----:B------:R-:W-:Y:S02]  /*12e0*/  IMAD.MOV.U32 R7, RZ, RZ, 0x0 ;  /* 0x00000000ff077424 */ /* 0x000fe400078e00ff */
[----:B------:R-:W-:Y:S02]  /*12f0*/  IMAD.MOV.U32 R16, RZ, RZ, R28 ;  /* 0x000000ffff107224 */ /* 0x000fe400078e001c */
[----:B------:R-:W-:Y:S01]  /*1300*/  IMAD.MOV.U32 R17, RZ, RZ, R29 ;  /* 0x000000ffff117224 */ /* 0x000fe200078e001d */
[----:B------:R-:W-:Y:S06]  /*1310*/  RET.REL.NODEC R6 `(_Z6updatePdS_bPbiiddi) ;  /* 0xffffffec06387950 */ /* 0x000fec0003c3ffff */
.L_x_15:
[----:B------:R-:W-:-:S00]  /*1320*/  BRA `(.L_x_15) ;  /* 0xfffffffc00fc7947 */ /* 0x000fc0000383ffff */
[----:B------:R-:W-:-:S00]  /*1330*/  NOP ;  /* 0x0000000000007918 */ /* 0x000fc00000000000 */
        /* <DEDUP_REMOVED lines=12> */
.L_x_16:


//--------------------- .nv.shared._Z6updatePdS_bPbiiddi --------------------------
	.section	.nv.shared._Z6updatePdS_bPbiiddi,"aw",@nobits
	.sectionflags	@""
	.align	16
	.zero		1024


//--------------------- .nv.shared.reserved.0     --------------------------
	.section	.nv.shared.reserved.0,"aw",@nobits
	.weak		__nv_reservedSMEM_offset_0_alias
	.size		__nv_reservedSMEM_offset_0_alias, 0, 64
	.other		__nv_reservedSMEM_offset_0_alias,@"STO_CUDA_RESERVED_SHARED STV_DEFAULT"
__nv_reservedSMEM_offset_0_alias:
	.zero		0
	.zero		64


//--------------------- .nv.constant0._Z6updatePdS_bPbiiddi --------------------------
	.section	.nv.constant0._Z6updatePdS_bPbiiddi,"a",@progbits
	.sectionflags	@""
	.align	4
.nv.constant0._Z6updatePdS_bPbiiddi:
	.zero		956


//--------------------- SYMBOLS --------------------------

	.type		.nv.reservedSmem.offset0,@object
	.size		.nv.reservedSmem.offset0,0x4
	.type		.nv.reservedSmem.cap,@object
	.size		.nv.reservedSmem.cap,0x4
